//
// Generated by NVIDIA NVVM Compiler
//
// Compiler Build ID: CL-36424714
// Cuda compilation tools, release 13.0, V13.0.88
// Based on NVVM 20.0.0
//

.version 9.0
.target sm_100
.address_size 64

	// .globl	_Z4sortPjjj
// _ZZ20merge_array_parallelPKjPjjjjE12list_indexes has been demoted
// _ZZ20merge_array_parallelPKjPjjjjE7min_val has been demoted
// _ZZ20merge_array_parallelPKjPjjjjE7min_tid has been demoted
// _ZZ4sortPjjjE8sort_tmp has been demoted
// _ZZ4sortPjjjE10sort_tmp_1 has been demoted

.visible .entry _Z4sortPjjj(
	.param .u64 .ptr .align 1 _Z4sortPjjj_param_0,
	.param .u32 _Z4sortPjjj_param_1,
	.param .u32 _Z4sortPjjj_param_2
)
{
	.reg .pred 	%p<34>;
	.reg .b32 	%r<167>;
	.reg .b64 	%rd<14>;
	// demoted variable
	.shared .align 4 .b8 _ZZ20merge_array_parallelPKjPjjjjE12list_indexes[4096];
	// demoted variable
	.shared .align 4 .u32 _ZZ20merge_array_parallelPKjPjjjjE7min_val;
	// demoted variable
	.shared .align 4 .u32 _ZZ20merge_array_parallelPKjPjjjjE7min_tid;
	// demoted variable
	.shared .align 4 .b8 _ZZ4sortPjjjE8sort_tmp[24];
	// demoted variable
	.shared .align 4 .b8 _ZZ4sortPjjjE10sort_tmp_1[24];
	ld.param.u64 	%rd8, [_Z4sortPjjj_param_0];
	ld.param.u32 	%r50, [_Z4sortPjjj_param_1];
	ld.param.u32 	%r51, [_Z4sortPjjj_param_2];
	cvta.to.global.u64 	%rd1, %rd8;
	mov.u32 	%r52, %ctaid.x;
	mov.u32 	%r53, %ntid.x;
	mov.u32 	%r54, %tid.x;
	mad.lo.s32 	%r1, %r52, %r53, %r54;
	setp.eq.s32 	%p1, %r51, 0;
	@%p1 bra 	$L__BB0_3;
	mov.b32 	%r148, 0;
	mov.u32 	%r59, _ZZ4sortPjjjE8sort_tmp;
$L__BB0_2:
	add.s32 	%r56, %r148, %r1;
	mul.wide.u32 	%rd9, %r56, 4;
	add.s64 	%rd10, %rd1, %rd9;
	ld.global.u32 	%r57, [%rd10];
	shl.b32 	%r58, %r56, 2;
	add.s32 	%r60, %r59, %r58;
	st.shared.u32 	[%r60], %r57;
	add.s32 	%r148, %r148, %r50;
	setp.lt.u32 	%p2, %r148, %r51;
	@%p2 bra 	$L__BB0_2;
$L__BB0_3:
	setp.eq.s32 	%p3, %r51, 0;
	bar.sync 	0;
	@%p3 bra 	$L__BB0_12;
	mov.b32 	%r149, 0;
	mov.u32 	%r65, _ZZ4sortPjjjE8sort_tmp;
$L__BB0_5:
	mov.b32 	%r63, 1;
	shl.b32 	%r5, %r63, %r149;
	mov.b32 	%r150, 0;
	mov.u32 	%r151, %r150;
	mov.u32 	%r152, %r150;
$L__BB0_6:
	shl.b32 	%r64, %r150, 2;
	add.s32 	%r9, %r65, %r64;
	ld.shared.u32 	%r66, [%r9];
	and.b32  	%r67, %r66, %r5;
	setp.ne.s32 	%p4, %r67, 0;
	@%p4 bra 	$L__BB0_60;
	shl.b32 	%r74, %r1, 2;
	add.s32 	%r75, %r9, %r74;
	ld.shared.u32 	%r76, [%r75];
	shl.b32 	%r77, %r152, 2;
	add.s32 	%r79, %r65, %r77;
	st.shared.u32 	[%r79], %r76;
	add.s32 	%r152, %r152, %r50;
	bra.uni 	$L__BB0_61;
$L__BB0_8:
	setp.eq.s32 	%p6, %r151, 0;
	@%p6 bra 	$L__BB0_11;
	mov.b32 	%r155, 0;
$L__BB0_10:
	add.s32 	%r81, %r155, %r1;
	shl.b32 	%r82, %r81, 2;
	mov.u32 	%r83, _ZZ4sortPjjjE10sort_tmp_1;
	add.s32 	%r84, %r83, %r82;
	ld.shared.u32 	%r85, [%r84];
	add.s32 	%r86, %r81, %r152;
	shl.b32 	%r87, %r86, 2;
	add.s32 	%r89, %r65, %r87;
	st.shared.u32 	[%r89], %r85;
	add.s32 	%r155, %r155, %r50;
	setp.lt.u32 	%p7, %r155, %r151;
	@%p7 bra 	$L__BB0_10;
$L__BB0_11:
	add.s32 	%r149, %r149, 1;
	setp.ne.s32 	%p8, %r149, 32;
	@%p8 bra 	$L__BB0_5;
$L__BB0_12:
	setp.eq.s32 	%p9, %r51, 0;
	bar.sync 	0;
	div.u32 	%r18, %r51, %r50;
	shl.b32 	%r90, %r1, 2;
	mov.u32 	%r91, _ZZ20merge_array_parallelPKjPjjjjE12list_indexes;
	add.s32 	%r19, %r91, %r90;
	mov.b32 	%r92, 0;
	st.shared.u32 	[%r19], %r92;
	bar.sync 	0;
	@%p9 bra 	$L__BB0_59;
	and.b32  	%r20, %r51, 3;
	setp.lt.u32 	%p10, %r51, 4;
	mov.b32 	%r164, 0;
	@%p10 bra 	$L__BB0_48;
	and.b32  	%r164, %r51, -4;
	neg.s32 	%r156, %r164;
	add.s64 	%rd12, %rd1, 8;
$L__BB0_15:
	ld.shared.u32 	%r24, [%r19];
	setp.ge.u32 	%p11, %r24, %r18;
	mov.b32 	%r157, -1;
	@%p11 bra 	$L__BB0_17;
	mad.lo.s32 	%r95, %r24, %r50, %r1;
	shl.b32 	%r96, %r95, 2;
	mov.u32 	%r97, _ZZ4sortPjjjE8sort_tmp;
	add.s32 	%r98, %r97, %r96;
	ld.shared.u32 	%r157, [%r98];
$L__BB0_17:
	setp.ne.s32 	%p12, %r1, 0;
	@%p12 bra 	$L__BB0_19;
	mov.b32 	%r99, -1;
	st.shared.u32 	[_ZZ20merge_array_parallelPKjPjjjjE7min_val], %r99;
	st.shared.u32 	[_ZZ20merge_array_parallelPKjPjjjjE7min_tid], %r99;
$L__BB0_19:
	bar.sync 	0;
	atom.shared.min.u32 	%r100, [_ZZ20merge_array_parallelPKjPjjjjE7min_val], %r157;
	bar.sync 	0;
	ld.shared.u32 	%r101, [_ZZ20merge_array_parallelPKjPjjjjE7min_val];
	setp.ne.s32 	%p13, %r101, %r157;
	@%p13 bra 	$L__BB0_21;
	atom.shared.min.u32 	%r102, [_ZZ20merge_array_parallelPKjPjjjjE7min_tid], %r1;
$L__BB0_21:
	bar.sync 	0;
	ld.shared.u32 	%r103, [_ZZ20merge_array_parallelPKjPjjjjE7min_tid];
	setp.ne.s32 	%p14, %r1, %r103;
	ld.shared.u32 	%r158, [%r19];
	@%p14 bra 	$L__BB0_23;
	add.s32 	%r158, %r158, 1;
	st.shared.u32 	[%r19], %r158;
	st.global.u32 	[%rd12+-8], %r157;
$L__BB0_23:
	setp.ge.u32 	%p15, %r158, %r18;
	mov.b32 	%r159, -1;
	@%p15 bra 	$L__BB0_25;
	mad.lo.s32 	%r105, %r158, %r50, %r1;
	shl.b32 	%r106, %r105, 2;
	mov.u32 	%r107, _ZZ4sortPjjjE8sort_tmp;
	add.s32 	%r108, %r107, %r106;
	ld.shared.u32 	%r159, [%r108];
$L__BB0_25:
	setp.ne.s32 	%p16, %r1, 0;
	@%p16 bra 	$L__BB0_27;
	mov.b32 	%r109, -1;
	st.shared.u32 	[_ZZ20merge_array_parallelPKjPjjjjE7min_val], %r109;
	st.shared.u32 	[_ZZ20merge_array_parallelPKjPjjjjE7min_tid], %r109;
$L__BB0_27:
	bar.sync 	0;
	atom.shared.min.u32 	%r110, [_ZZ20merge_array_parallelPKjPjjjjE7min_val], %r159;
	bar.sync 	0;
	ld.shared.u32 	%r111, [_ZZ20merge_array_parallelPKjPjjjjE7min_val];
	setp.ne.s32 	%p17, %r111, %r159;
	@%p17 bra 	$L__BB0_29;
	atom.shared.min.u32 	%r112, [_ZZ20merge_array_parallelPKjPjjjjE7min_tid], %r1;
$L__BB0_29:
	bar.sync 	0;
	ld.shared.u32 	%r113, [_ZZ20merge_array_parallelPKjPjjjjE7min_tid];
	setp.ne.s32 	%p18, %r1, %r113;
	ld.shared.u32 	%r160, [%r19];
	@%p18 bra 	$L__BB0_31;
	add.s32 	%r160, %r160, 1;
	st.shared.u32 	[%r19], %r160;
	st.global.u32 	[%rd12+-4], %r159;
$L__BB0_31:
	setp.ge.u32 	%p19, %r160, %r18;
	mov.b32 	%r161, -1;
	@%p19 bra 	$L__BB0_33;
	mad.lo.s32 	%r115, %r160, %r50, %r1;
	shl.b32 	%r116, %r115, 2;
	mov.u32 	%r117, _ZZ4sortPjjjE8sort_tmp;
	add.s32 	%r118, %r117, %r116;
	ld.shared.u32 	%r161, [%r118];
$L__BB0_33:
	setp.ne.s32 	%p20, %r1, 0;
	@%p20 bra 	$L__BB0_35;
	mov.b32 	%r119, -1;
	st.shared.u32 	[_ZZ20merge_array_parallelPKjPjjjjE7min_val], %r119;
	st.shared.u32 	[_ZZ20merge_array_parallelPKjPjjjjE7min_tid], %r119;
$L__BB0_35:
	bar.sync 	0;
	atom.shared.min.u32 	%r120, [_ZZ20merge_array_parallelPKjPjjjjE7min_val], %r161;
	bar.sync 	0;
	ld.shared.u32 	%r121, [_ZZ20merge_array_parallelPKjPjjjjE7min_val];
	setp.ne.s32 	%p21, %r121, %r161;
	@%p21 bra 	$L__BB0_37;
	atom.shared.min.u32 	%r122, [_ZZ20merge_array_parallelPKjPjjjjE7min_tid], %r1;
$L__BB0_37:
	bar.sync 	0;
	ld.shared.u32 	%r123, [_ZZ20merge_array_parallelPKjPjjjjE7min_tid];
	setp.ne.s32 	%p22, %r1, %r123;
	ld.shared.u32 	%r162, [%r19];
	@%p22 bra 	$L__BB0_39;
	add.s32 	%r162, %r162, 1;
	st.shared.u32 	[%r19], %r162;
	st.global.u32 	[%rd12], %r161;
$L__BB0_39:
	setp.ge.u32 	%p23, %r162, %r18;
	mov.b32 	%r163, -1;
	@%p23 bra 	$L__BB0_41;
	mad.lo.s32 	%r125, %r162, %r50, %r1;
	shl.b32 	%r126, %r125, 2;
	mov.u32 	%r127, _ZZ4sortPjjjE8sort_tmp;
	add.s32 	%r128, %r127, %r126;
	ld.shared.u32 	%r163, [%r128];
$L__BB0_41:
	setp.ne.s32 	%p24, %r1, 0;
	@%p24 bra 	$L__BB0_43;
	mov.b32 	%r129, -1;
	st.shared.u32 	[_ZZ20merge_array_parallelPKjPjjjjE7min_val], %r129;
	st.shared.u32 	[_ZZ20merge_array_parallelPKjPjjjjE7min_tid], %r129;
$L__BB0_43:
	bar.sync 	0;
	atom.shared.min.u32 	%r130, [_ZZ20merge_array_parallelPKjPjjjjE7min_val], %r163;
	bar.sync 	0;
	ld.shared.u32 	%r131, [_ZZ20merge_array_parallelPKjPjjjjE7min_val];
	setp.ne.s32 	%p25, %r131, %r163;
	@%p25 bra 	$L__BB0_45;
	atom.shared.min.u32 	%r132, [_ZZ20merge_array_parallelPKjPjjjjE7min_tid], %r1;
$L__BB0_45:
	bar.sync 	0;
	ld.shared.u32 	%r133, [_ZZ20merge_array_parallelPKjPjjjjE7min_tid];
	setp.ne.s32 	%p26, %r1, %r133;
	@%p26 bra 	$L__BB0_47;
	ld.shared.u32 	%r134, [%r19];
	add.s32 	%r135, %r134, 1;
	st.shared.u32 	[%r19], %r135;
	st.global.u32 	[%rd12+4], %r163;
$L__BB0_47:
	add.s32 	%r156, %r156, 4;
	add.s64 	%rd12, %rd12, 16;
	setp.ne.s32 	%p27, %r156, 0;
	@%p27 bra 	$L__BB0_15;
$L__BB0_48:
	setp.eq.s32 	%p28, %r20, 0;
	@%p28 bra 	$L__BB0_59;
	mul.wide.u32 	%rd11, %r164, 4;
	add.s64 	%rd13, %rd1, %rd11;
	neg.s32 	%r165, %r20;
	mov.u32 	%r139, _ZZ4sortPjjjE8sort_tmp;
$L__BB0_50:
	.pragma "nounroll";
	ld.shared.u32 	%r46, [%r19];
	setp.ge.u32 	%p29, %r46, %r18;
	mov.b32 	%r166, -1;
	@%p29 bra 	$L__BB0_52;
	mad.lo.s32 	%r137, %r46, %r50, %r1;
	shl.b32 	%r138, %r137, 2;
	add.s32 	%r140, %r139, %r138;
	ld.shared.u32 	%r166, [%r140];
$L__BB0_52:
	setp.ne.s32 	%p30, %r1, 0;
	@%p30 bra 	$L__BB0_54;
	mov.b32 	%r141, -1;
	st.shared.u32 	[_ZZ20merge_array_parallelPKjPjjjjE7min_val], %r141;
	st.shared.u32 	[_ZZ20merge_array_parallelPKjPjjjjE7min_tid], %r141;
$L__BB0_54:
	bar.sync 	0;
	atom.shared.min.u32 	%r142, [_ZZ20merge_array_parallelPKjPjjjjE7min_val], %r166;
	bar.sync 	0;
	ld.shared.u32 	%r143, [_ZZ20merge_array_parallelPKjPjjjjE7min_val];
	setp.ne.s32 	%p31, %r143, %r166;
	@%p31 bra 	$L__BB0_56;
	atom.shared.min.u32 	%r144, [_ZZ20merge_array_parallelPKjPjjjjE7min_tid], %r1;
$L__BB0_56:
	bar.sync 	0;
	ld.shared.u32 	%r145, [_ZZ20merge_array_parallelPKjPjjjjE7min_tid];
	setp.ne.s32 	%p32, %r1, %r145;
	@%p32 bra 	$L__BB0_58;
	ld.shared.u32 	%r146, [%r19];
	add.s32 	%r147, %r146, 1;
	st.shared.u32 	[%r19], %r147;
	st.global.u32 	[%rd13], %r166;
$L__BB0_58:
	add.s64 	%rd13, %rd13, 4;
	add.s32 	%r165, %r165, 1;
	setp.ne.s32 	%p33, %r165, 0;
	@%p33 bra 	$L__BB0_50;
$L__BB0_59:
	ret;
$L__BB0_60:
	shl.b32 	%r68, %r1, 2;
	add.s32 	%r69, %r9, %r68;
	ld.shared.u32 	%r70, [%r69];
	shl.b32 	%r71, %r151, 2;
	mov.u32 	%r72, _ZZ4sortPjjjE10sort_tmp_1;
	add.s32 	%r73, %r72, %r71;
	st.shared.u32 	[%r73], %r70;
	add.s32 	%r151, %r151, %r50;
$L__BB0_61:
	add.s32 	%r150, %r150, %r50;
	setp.lt.u32 	%p5, %r150, %r51;
	@%p5 bra 	$L__BB0_6;
	bra.uni 	$L__BB0_8;

}


// ===== COMPILED SASS (sm_100) =====

	.target	sm_100

	.elftype	@"ET_EXEC"


//--------------------- .note.nv.tkinfo           --------------------------
	.section	.note.nv.tkinfo,"",@"SHT_NOTE"
	.sectionflags	@"SHF_NOTE_NV_TKINFO"
	.tkinfo
        /*0018*/ 	.word	0x00000002
        /*0030*/ 	.string	""
        /*0030*/ 	.string	"ptxas"
        /*0030*/ 	.string	"Cuda compilation tools, release 13.0, V13.0.88"
        /*0030*/ 	.string	"Build cuda_13.0.r13.0/compiler.36424714_0"
        /*0030*/ 	.string	"-arch sm_100 -m 64 "



//--------------------- .note.nv.cuinfo           --------------------------
	.section	.note.nv.cuinfo,"",@"SHT_NOTE"
	.sectionflags	@"SHF_NOTE_NV_CUINFO"
        /*0018*/ 	.short	0x0002
        /*001a*/ 	.short	0x0064
        /*001c*/ 	.short	0x0082
	.zero		2


//--------------------- .nv.info                  --------------------------
	.section	.nv.info,"",@"SHT_CUDA_INFO"
	.align	4


	//----- nvinfo : EIATTR_REGCOUNT
	.align		4
        /*0000*/ 	.byte	0x04, 0x2f
        /*0002*/ 	.short	(.L_1 - .L_0)
	.align		4
.L_0:
        /*0004*/ 	.word	index@(_Z4sortPjjj)
        /*0008*/ 	.word	0x00000016


	//----- nvinfo : EIATTR_FRAME_SIZE
	.align		4
.L_1:
        /*000c*/ 	.byte	0x04, 0x11
        /*000e*/ 	.short	(.L_3 - .L_2)
	.align		4
.L_2:
        /*0010*/ 	.word	index@(_Z4sortPjjj)
        /*0014*/ 	.word	0x00000000


	//----- nvinfo : EIATTR_MIN_STACK_SIZE
	.align		4
.L_3:
        /*0018*/ 	.byte	0x04, 0x12
        /*001a*/ 	.short	(.L_5 - .L_4)
	.align		4
.L_4:
        /*001c*/ 	.word	index@(_Z4sortPjjj)
        /*0020*/ 	.word	0x00000000
.L_5:


//--------------------- .nv.compat                --------------------------
	.section	.nv.compat,"",@"SHT_CUDA_COMPAT_INFO"
	.align	4
        /*0000*/ 	.byte	0x02, 0x09, 0x00, 0x00, 0x02, 0x02, 0x01, 0x00, 0x02, 0x05, 0x05, 0x00, 0x03, 0x07, 0x01, 0x01
        /*0010*/ 	.byte	0x02, 0x03, 0x00, 0x00, 0x02, 0x06, 0x01, 0x00, 0x04, 0x0b, 0x08, 0x00, 0x09, 0x00, 0x00, 0x00
        /*0020*/ 	.byte	0x00, 0x00, 0x00, 0x00


//--------------------- .nv.info._Z4sortPjjj      --------------------------
	.section	.nv.info._Z4sortPjjj,"",@"SHT_CUDA_INFO"
	.sectionflags	@""
	.align	4


	//----- nvinfo : EIATTR_CUDA_API_VERSION
	.align		4
        /*0000*/ 	.byte	0x04, 0x37
        /*0002*/ 	.short	(.L_7 - .L_6)
.L_6:
        /*0004*/ 	.word	0x00000082


	//----- nvinfo : EIATTR_KPARAM_INFO
	.align		4
.L_7:
        /*0008*/ 	.byte	0x04, 0x17
        /*000a*/ 	.short	(.L_9 - .L_8)
.L_8:
        /*000c*/ 	.word	0x00000000
        /*0010*/ 	.short	0x0002
        /*0012*/ 	.short	0x000c
        /*0014*/ 	.byte	0x00, 0xf0, 0x11, 0x00


	//----- nvinfo : EIATTR_KPARAM_INFO
	.align		4
.L_9:
        /*0018*/ 	.byte	0x04, 0x17
        /*001a*/ 	.short	(.L_11 - .L_10)
.L_10:
        /*001c*/ 	.word	0x00000000
        /*0020*/ 	.short	0x0001
        /*0022*/ 	.short	0x0008
        /*0024*/ 	.byte	0x00, 0xf0, 0x11, 0x00


	//----- nvinfo : EIATTR_KPARAM_INFO
	.align		4
.L_11:
        /*0028*/ 	.byte	0x04, 0x17
        /*002a*/ 	.short	(.L_13 - .L_12)
.L_12:
        /*002c*/ 	.word	0x00000000
        /*0030*/ 	.short	0x0000
        /*0032*/ 	.short	0x0000
        /*0034*/ 	.byte	0x00, 0xf5, 0x21, 0x00


	//----- nvinfo : EIATTR_SPARSE_MMA_MASK
	.align		4
.L_13:
        /*0038*/ 	.byte	0x03, 0x50
        /*003a*/ 	.short	0x0000


	//----- nvinfo : EIATTR_MAXREG_COUNT
	.align		4
        /*003c*/ 	.byte	0x03, 0x1b
        /*003e*/ 	.short	0x00ff


	//----- nvinfo : EIATTR_NUM_BARRIERS
	.align		4
        /*0040*/ 	.byte	0x02, 0x4c
        /*0042*/ 	.byte	0x01
	.zero		1


	//----- nvinfo : EIATTR_MERCURY_ISA_VERSION
	.align		4
        /*0044*/ 	.byte	0x03, 0x5f
        /*0046*/ 	.short	0x0101


	//----- nvinfo : EIATTR_INT_WARP_WIDE_INSTR_OFFSETS
	.align		4
        /*0048*/ 	.byte	0x04, 0x31
        /*004a*/ 	.short	(.L_15 - .L_14)


	//   ....[0]....
.L_14:
        /*004c*/ 	.word	0x00000790


	//   ....[1]....
        /*0050*/ 	.word	0x00000900


	//   ....[2]....
        /*0054*/ 	.word	0x00000980


	//   ....[3]....
        /*0058*/ 	.word	0x00000990


	//   ....[4]....
        /*005c*/ 	.word	0x00000a50


	//   ....[5]....
        /*0060*/ 	.word	0x00000b90


	//   ....[6]....
        /*0064*/ 	.word	0x00000c10


	//   ....[7]....
        /*0068*/ 	.word	0x00000c20


	//   ....[8]....
        /*006c*/ 	.word	0x00000cd0


	//   ....[9]....
        /*0070*/ 	.word	0x00000e00


	//   ....[10]....
        /*0074*/ 	.word	0x00000e80


	//   ....[11]....
        /*0078*/ 	.word	0x00000e90


	//   ....[12]....
        /*007c*/ 	.word	0x00000f30


	//   ....[13]....
        /*0080*/ 	.word	0x00001070


	//   ....[14]....
        /*0084*/ 	.word	0x000010f0


	//   ....[15]....
        /*0088*/ 	.word	0x00001100


	//   ....[16]....
        /*008c*/ 	.word	0x000012e0


	//   ....[17]....
        /*0090*/ 	.word	0x00001400


	//   ....[18]....
        /*0094*/ 	.word	0x00001480


	//   ....[19]....
        /*0098*/ 	.word	0x00001490


	//----- nvinfo : EIATTR_VRC_CTA_INIT_COUNT
	.align		4
.L_15:
        /*009c*/ 	.byte	0x02, 0x4a
	.zero		1
	.zero		1


	//----- nvinfo : EIATTR_EXIT_INSTR_OFFSETS
	.align		4
        /*00a0*/ 	.byte	0x04, 0x1c
        /*00a2*/ 	.short	(.L_17 - .L_16)


	//   ....[0]....
.L_16:
        /*00a4*/ 	.word	0x00000680


	//   ....[1]....
        /*00a8*/ 	.word	0x00001230


	//   ....[2]....
        /*00ac*/ 	.word	0x000015d0


	//----- nvinfo : EIATTR_CRS_STACK_SIZE
	.align		4
.L_17:
        /*00b0*/ 	.byte	0x04, 0x1e
        /*00b2*/ 	.short	(.L_19 - .L_18)
.L_18:
        /*00b4*/ 	.word	0x00000000


	//----- nvinfo : EIATTR_CBANK_PARAM_SIZE
	.align		4
.L_19:
        /*00b8*/ 	.byte	0x03, 0x19
        /*00ba*/ 	.short	0x0010


	//----- nvinfo : EIATTR_PARAM_CBANK
	.align		4
        /*00bc*/ 	.byte	0x04, 0x0a
        /*00be*/ 	.short	(.L_21 - .L_20)
	.align		4
.L_20:
        /*00c0*/ 	.word	index@(.nv.constant0._Z4sortPjjj)
        /*00c4*/ 	.short	0x0380
        /*00c6*/ 	.short	0x0010


	//----- nvinfo : EIATTR_SW_WAR
	.align		4
.L_21:
        /*00c8*/ 	.byte	0x04, 0x36
        /*00ca*/ 	.short	(.L_23 - .L_22)
.L_22:
        /*00cc*/ 	.word	0x00000008
.L_23:


//--------------------- .nv.callgraph             --------------------------
	.section	.nv.callgraph,"",@"SHT_CUDA_CALLGRAPH"
	.align	4
	.sectionentsize	8
	.align		4
        /*0000*/ 	.word	0x00000000
	.align		4
        /*0004*/ 	.word	0xffffffff
	.align		4
        /*0008*/ 	.word	0x00000000
	.align		4
        /*000c*/ 	.word	0xfffffffe
	.align		4
        /*0010*/ 	.word	0x00000000
	.align		4
        /*0014*/ 	.word	0xfffffffd
	.align		4
        /*0018*/ 	.word	0x00000000
	.align		4
        /*001c*/ 	.word	0xfffffffc


//--------------------- .text._Z4sortPjjj         --------------------------
	.section	.text._Z4sortPjjj,"ax",@progbits
	.align	128
        .global         _Z4sortPjjj
        .type           _Z4sortPjjj,@function
        .size           _Z4sortPjjj,(.L_x_22 - _Z4sortPjjj)
        .other          _Z4sortPjjj,@"STO_CUDA_ENTRY STV_DEFAULT"
_Z4sortPjjj:
.text._Z4sortPjjj:
[----:B------:R-:W-:Y:S01]  /*0000*/  LDC R1, c[0x0][0x37c] ;  /* 0x0000df00ff017b82 */ /* 0x000fe20000000800 */
[----:B------:R-:W0:Y:S01]  /*0010*/  S2R R3, SR_TID.X ;  /* 0x0000000000037919 */ /* 0x000e220000002100 */
[----:B------:R-:W1:Y:S06]  /*0020*/  LDCU UR10, c[0x0][0x38c] ;  /* 0x00007180ff0a77ac */ /* 0x000e6c0008000800 */
[----:B------:R-:W0:Y:S01]  /*0030*/  S2UR UR4, SR_CTAID.X ;  /* 0x00000000000479c3 */ /* 0x000e220000002500 */
[----:B------:R-:W2:Y:S07]  /*0040*/  LDCU.64 UR8, c[0x0][0x358] ;  /* 0x00006b00ff0877ac */ /* 0x000eae0008000a00 */
[----:B------:R-:W0:Y:S01]  /*0050*/  LDC R0, c[0x0][0x360] ;  /* 0x0000d800ff007b82 */ /* 0x000e220000000800 */
[----:B-1----:R-:W-:Y:S01]  /*0060*/  UISETP.NE.AND UP0, UPT, UR10, URZ, UPT ;  /* 0x000000ff0a00728c */ /* 0x002fe2000bf05270 */
[----:B0-----:R-:W-:-:S08]  /*0070*/  IMAD R0, R0, UR4, R3 ;  /* 0x0000000400007c24 */ /* 0x001fd0000f8e0203 */
[----:B--2---:R-:W-:Y:S05]  /*0080*/  BRA.U !UP0, `(.L_x_0) ;  /* 0x00000001083c7547 */ /* 0x004fea000b800000 */
[----:B------:R-:W0:Y:S01]  /*0090*/  S2UR UR5, SR_CgaCtaId ;  /* 0x00000000000579c3 */ /* 0x000e220000008800 */
[----:B------:R-:W-:Y:S01]  /*00a0*/  UMOV UR4, 0x400 ;  /* 0x0000040000047882 */ /* 0x000fe20000000000 */
[----:B------:R-:W1:Y:S01]  /*00b0*/  LDCU UR6, c[0x0][0x388] ;  /* 0x00007100ff0677ac */ /* 0x000e620008000800 */
[----:B------:R-:W-:-:S05]  /*00c0*/  UIADD3 UR4, UPT, UPT, UR4, 0x1008, URZ ;  /* 0x0000100804047890 */ /* 0x000fca000fffe0ff */
[----:B------:R-:W2:Y:S01]  /*00d0*/  LDC.64 R4, c[0x0][0x380] ;  /* 0x0000e000ff047b82 */ /* 0x000ea20000000a00 */
[----:B0-----:R-:W-:-:S03]  /*00e0*/  ULEA UR5, UR5, UR4, 0x18 ;  /* 0x0000000405057291 */ /* 0x001fc6000f8ec0ff */
[----:B-1----:R-:W-:-:S09]  /*00f0*/  UMOV UR4, URZ ;  /* 0x000000ff00047c82 */ /* 0x002fd20008000000 */
.L_x_1:
[----:B0-----:R-:W-:-:S04]  /*0100*/  VIADD R7, R0, UR4 ;  /* 0x0000000400077c36 */ /* 0x001fc80008000000 */
[----:B--2---:R-:W-:-:S06]  /*0110*/  IMAD.WIDE.U32 R2, R7, 0x4, R4 ;  /* 0x0000000407027825 */ /* 0x004fcc00078e0004 */
[----:B------:R-:W2:Y:S01]  /*0120*/  LDG.E R2, desc[UR8][R2.64] ;  /* 0x0000000802027981 */ /* 0x000ea2000c1e1900 */
[----:B------:R-:W-:Y:S01]  /*0130*/  LEA R7, R7, UR5, 0x2 ;  /* 0x0000000507077c11 */ /* 0x000fe2000f8e10ff */
[----:B------:R-:W-:-:S04]  /*0140*/  UIADD3 UR4, UPT, UPT, UR4, UR6, URZ ;  /* 0x0000000604047290 */ /* 0x000fc8000fffe0ff */
[----:B------:R-:W-:Y:S01]  /*0150*/  UISETP.GE.U32.AND UP1, UPT, UR4, UR10, UPT ;  /* 0x0000000a0400728c */ /* 0x000fe2000bf26070 */
[----:B--2---:R0:W-:Y:S08]  /*0160*/  STS [R7], R2 ;  /* 0x0000000207007388 */ /* 0x0041f00000000800 */
[----:B------:R-:W-:Y:S05]  /*0170*/  BRA.U !UP1, `(.L_x_1) ;  /* 0xfffffffd09e07547 */ /* 0x000fea000b83ffff */
.L_x_0:
[----:B------:R-:W-:Y:S06]  /*0180*/  BAR.SYNC.DEFER_BLOCKING 0x0 ;  /* 0x0000000000007b1d */ /* 0x000fec0000010000 */
[----:B------:R-:W-:Y:S05]  /*0190*/  BRA.U !UP0, `(.L_x_2) ;  /* 0x0000000108d07547 */ /* 0x000fea000b800000 */
[----:B------:R-:W1:Y:S01]  /*01a0*/  S2UR UR5, SR_CgaCtaId ;  /* 0x00000000000579c3 */ /* 0x000e620000008800 */
[----:B------:R-:W-:Y:S02]  /*01b0*/  UMOV UR4, 0x400 ;  /* 0x0000040000047882 */ /* 0x000fe40000000000 */
[----:B------:R-:W-:-:S04]  /*01c0*/  UIADD3 UR4, UPT, UPT, UR4, 0x1008, URZ ;  /* 0x0000100804047890 */ /* 0x000fc8000fffe0ff */
[----:B-1----:R-:W-:-:S03]  /*01d0*/  ULEA UR12, UR5, UR4, 0x18 ;  /* 0x00000004050c7291 */ /* 0x002fc6000f8ec0ff */
[----:B------:R-:W-:-:S09]  /*01e0*/  UMOV UR4, URZ ;  /* 0x000000ff00047c82 */ /* 0x000fd20008000000 */
.L_x_7:
[----:B------:R-:W-:Y:S01]  /*01f0*/  UMOV UR5, 0x1 ;  /* 0x0000000100057882 */ /* 0x000fe20000000000 */
[----:B0-----:R-:W-:Y:S01]  /*0200*/  IMAD.MOV.U32 R2, RZ, RZ, RZ ;  /* 0x000000ffff027224 */ /* 0x001fe200078e00ff */
[----:B------:R-:W-:Y:S02]  /*0210*/  USHF.L.U32 UR11, UR5, UR4, URZ ;  /* 0x00000004050b7299 */ /* 0x000fe400080006ff */
[----:B------:R-:W-:Y:S01]  /*0220*/  UIADD3 UR4, UPT, UPT, UR4, 0x1, URZ ;  /* 0x0000000104047890 */ /* 0x000fe2000fffe0ff */
[----:B------:R-:W0:Y:S03]  /*0230*/  LDCU.64 UR14, c[0x0][0x388] ;  /* 0x00007100ff0e77ac */ /* 0x000e260008000a00 */
[----:B------:R-:W-:Y:S01]  /*0240*/  UISETP.NE.AND UP0, UPT, UR4, 0x20, UPT ;  /* 0x000000200400788c */ /* 0x000fe2000bf05270 */
[----:B------:R-:W-:Y:S01]  /*0250*/  UMOV UR5, URZ ;  /* 0x000000ff00057c82 */ /* 0x000fe20008000000 */
[----:B-12---:R-:W-:-:S09]  /*0260*/  UMOV UR6, URZ ;  /* 0x000000ff00067c82 */ /* 0x006fd20008000000 */
.L_x_4:
[----:B------:R-:W-:Y:S02]  /*0270*/  ULEA UR7, UR5, UR12, 0x2 ;  /* 0x0000000c05077291 */ /* 0x000fe4000f8e10ff */
[----:B0-----:R-:W-:Y:S01]  /*0280*/  UIADD3 UR5, UPT, UPT, UR5, UR14, URZ ;  /* 0x0000000e05057290 */ /* 0x001fe2000fffe0ff */
[----:B------:R-:W-:-:S03]  /*0290*/  UMOV UR10, UR15 ;  /* 0x0000000f000a7c82 */ /* 0x000fc60008000000 */
[----:B------:R-:W-:-:S03]  /*02a0*/  UISETP.GE.U32.AND UP1, UPT, UR5, UR10, UPT ;  /* 0x0000000a0500728c */ /* 0x000fc6000bf26070 */
[----:B-1----:R-:W0:Y:S02]  /*02b0*/  LDS R3, [UR7] ;  /* 0x00000007ff037984 */ /* 0x002e240008000800 */
[----:B0-----:R-:W-:-:S13]  /*02c0*/  LOP3.LUT P0, RZ, R3, UR11, RZ, 0xc0, !PT ;  /* 0x0000000b03ff7c12 */ /* 0x001fda000f80c0ff */
[----:B------:R-:W-:Y:S02]  /*02d0*/  @!P0 LEA R3, R0, UR7, 0x2 ;  /* 0x0000000700038c11 */ /* 0x000fe4000f8e10ff */
[----:B------:R-:W-:-:S04]  /*02e0*/  @!P0 LEA R4, R2, UR12, 0x2 ;  /* 0x0000000c02048c11 */ /* 0x000fc8000f8e10ff */
[----:B------:R-:W0:Y:S04]  /*02f0*/  @!P0 LDS R3, [R3] ;  /* 0x0000000003038984 */ /* 0x000e280000000800 */
[----:B0-----:R0:W-:Y:S01]  /*0300*/  @!P0 STS [R4], R3 ;  /* 0x0000000304008388 */ /* 0x0011e20000000800 */
[----:B------:R-:W-:Y:S05]  /*0310*/  @!P0 BRA `(.L_x_3) ;  /* 0x0000000000248947 */ /* 0x000fea0003800000 */
[----:B0-----:R-:W-:Y:S01]  /*0320*/  LEA R3, R0, UR7, 0x2 ;  /* 0x0000000700037c11 */ /* 0x001fe2000f8e10ff */
[----:B------:R-:W0:Y:S01]  /*0330*/  S2UR UR13, SR_CgaCtaId ;  /* 0x00000000000d79c3 */ /* 0x000e220000008800 */
[----:B------:R-:W-:Y:S02]  /*0340*/  UMOV UR7, 0x400 ;  /* 0x0000040000077882 */ /* 0x000fe40000000000 */
[----:B------:R-:W-:Y:S02]  /*0350*/  UIADD3 UR7, UPT, UPT, UR7, 0x1020, URZ ;  /* 0x0000102007077890 */ /* 0x000fe4000fffe0ff */
[----:B------:R-:W1:Y:S02]  /*0360*/  LDS R3, [R3] ;  /* 0x0000000003037984 */ /* 0x000e640000000800 */
[----:B0-----:R-:W-:-:S04]  /*0370*/  ULEA UR7, UR13, UR7, 0x18 ;  /* 0x000000070d077291 */ /* 0x001fc8000f8ec0ff */
[----:B------:R-:W-:Y:S02]  /*0380*/  ULEA UR7, UR6, UR7, 0x2 ;  /* 0x0000000706077291 */ /* 0x000fe4000f8e10ff */
[----:B------:R-:W-:-:S07]  /*0390*/  UIADD3 UR6, UPT, UPT, UR6, UR14, URZ ;  /* 0x0000000e06067290 */ /* 0x000fce000fffe0ff */
[----:B-1----:R1:W-:Y:S05]  /*03a0*/  STS [UR7], R3 ;  /* 0x00000003ff007988 */ /* 0x0023ea0008000807 */
.L_x_3:
[----:B------:R-:W-:Y:S01]  /*03b0*/  @!P0 VIADD R2, R2, UR14 ;  /* 0x0000000e02028c36 */ /* 0x000fe20008000000 */
[----:B------:R-:W-:Y:S06]  /*03c0*/  BRA.U !UP1, `(.L_x_4) ;  /* 0xfffffffd09a87547 */ /* 0x000fec000b83ffff */
[----:B------:R-:W-:-:S09]  /*03d0*/  UISETP.NE.AND UP1, UPT, UR6, URZ, UPT ;  /* 0x000000ff0600728c */ /* 0x000fd2000bf25270 */
[----:B------:R-:W-:Y:S05]  /*03e0*/  BRA.U !UP1, `(.L_x_5) ;  /* 0x0000000109387547 */ /* 0x000fea000b800000 */
[----:B------:R-:W2:Y:S01]  /*03f0*/  S2UR UR7, SR_CgaCtaId ;  /* 0x00000000000779c3 */ /* 0x000ea20000008800 */
[----:B------:R-:W-:Y:S02]  /*0400*/  UMOV UR5, 0x400 ;  /* 0x0000040000057882 */ /* 0x000fe40000000000 */
[----:B------:R-:W-:-:S04]  /*0410*/  UIADD3 UR5, UPT, UPT, UR5, 0x1020, URZ ;  /* 0x0000102005057890 */ /* 0x000fc8000fffe0ff */
[----:B--2---:R-:W-:-:S03]  /*0420*/  ULEA UR7, UR7, UR5, 0x18 ;  /* 0x0000000507077291 */ /* 0x004fc6000f8ec0ff */
[----:B------:R-:W-:-:S09]  /*0430*/  UMOV UR5, URZ ;  /* 0x000000ff00057c82 */ /* 0x000fd20008000000 */
.L_x_6:
[----:B012---:R-:W-:Y:S01]  /*0440*/  VIADD R3, R0, UR5 ;  /* 0x0000000500037c36 */ /* 0x007fe20008000000 */
[----:B------:R-:W-:-:S04]  /*0450*/  UIADD3 UR5, UPT, UPT, UR5, UR14, URZ ;  /* 0x0000000e05057290 */ /* 0x000fc8000fffe0ff */
[----:B------:R-:W-:Y:S01]  /*0460*/  LEA R4, R3, UR7, 0x2 ;  /* 0x0000000703047c11 */ /* 0x000fe2000f8e10ff */
[----:B------:R-:W-:Y:S01]  /*0470*/  IMAD.IADD R3, R2, 0x1, R3 ;  /* 0x0000000102037824 */ /* 0x000fe200078e0203 */
[----:B------:R-:W-:-:S04]  /*0480*/  UISETP.GE.U32.AND UP1, UPT, UR5, UR6, UPT ;  /* 0x000000060500728c */ /* 0x000fc8000bf26070 */
[----:B------:R-:W0:Y:S01]  /*0490*/  LDS R4, [R4] ;  /* 0x0000000004047984 */ /* 0x000e220000000800 */
[----:B------:R-:W-:-:S05]  /*04a0*/  LEA R3, R3, UR12, 0x2 ;  /* 0x0000000c03037c11 */ /* 0x000fca000f8e10ff */
[----:B0-----:R2:W-:Y:S01]  /*04b0*/  STS [R3], R4 ;  /* 0x0000000403007388 */ /* 0x0015e20000000800 */
[----:B------:R-:W-:Y:S05]  /*04c0*/  BRA.U !UP1, `(.L_x_6) ;  /* 0xfffffffd09dc7547 */ /* 0x000fea000b83ffff */
.L_x_5:
[----:B------:R-:W-:Y:S05]  /*04d0*/  BRA.U UP0, `(.L_x_7) ;  /* 0xfffffffd00447547 */ /* 0x000fea000b83ffff */
.L_x_2:
[----:B------:R-:W3:Y:S01]  /*04e0*/  LDC R9, c[0x0][0x388] ;  /* 0x0000e200ff097b82 */ /* 0x000ee20000000800 */
[----:B0-----:R-:W0:Y:S01]  /*04f0*/  S2R R2, SR_CgaCtaId ;  /* 0x0000000000027919 */ /* 0x001e220000008800 */
[----:B------:R-:W-:-:S06]  /*0500*/  UMOV UR4, 0x400 ;  /* 0x0000040000047882 */ /* 0x000fcc0000000000 */
[----:B------:R-:W-:Y:S01]  /*0510*/  BAR.SYNC.DEFER_BLOCKING 0x0 ;  /* 0x0000000000007b1d */ /* 0x000fe20000010000 */
[----:B------:R-:W-:-:S05]  /*0520*/  ISETP.NE.AND P3, PT, RZ, UR10, PT ;  /* 0x0000000aff007c0c */ /* 0x000fca000bf65270 */
[----:B---3--:R-:W3:Y:S01]  /*0530*/  I2F.U32.RP R6, R9 ;  /* 0x0000000900067306 */ /* 0x008ee20000209000 */
[----:B------:R-:W-:-:S07]  /*0540*/  ISETP.NE.U32.AND P2, PT, R9, RZ, PT ;  /* 0x000000ff0900720c */ /* 0x000fce0003f45070 */
[----:B---3--:R-:W2:Y:S02]  /*0550*/  MUFU.RCP R6, R6 ;  /* 0x0000000600067308 */ /* 0x008ea40000001000 */
[----:B--2---:R-:W-:-:S06]  /*0560*/  VIADD R4, R6, 0xffffffe ;  /* 0x0ffffffe06047836 */ /* 0x004fcc0000000000 */
[----:B------:R2:W3:Y:S02]  /*0570*/  F2I.FTZ.U32.TRUNC.NTZ R5, R4 ;  /* 0x0000000400057305 */ /* 0x0004e4000021f000 */
[----:B--2---:R-:W-:Y:S02]  /*0580*/  IMAD.MOV.U32 R4, RZ, RZ, RZ ;  /* 0x000000ffff047224 */ /* 0x004fe400078e00ff */
[----:B---3--:R-:W-:-:S04]  /*0590*/  IMAD.MOV R8, RZ, RZ, -R5 ;  /* 0x000000ffff087224 */ /* 0x008fc800078e0a05 */
[----:B-1----:R-:W-:-:S04]  /*05a0*/  IMAD R3, R8, R9, RZ ;  /* 0x0000000908037224 */ /* 0x002fc800078e02ff */
[----:B------:R-:W-:-:S06]  /*05b0*/  IMAD.HI.U32 R3, R5, R3, R4 ;  /* 0x0000000305037227 */ /* 0x000fcc00078e0004 */
[----:B------:R-:W-:-:S04]  /*05c0*/  IMAD.HI.U32 R3, R3, UR10, RZ ;  /* 0x0000000a03037c27 */ /* 0x000fc8000f8e00ff */
[----:B------:R-:W-:-:S04]  /*05d0*/  IMAD.MOV R5, RZ, RZ, -R3 ;  /* 0x000000ffff057224 */ /* 0x000fc800078e0a03 */
[----:B------:R-:W-:Y:S01]  /*05e0*/  IMAD R6, R9, R5, UR10 ;  /* 0x0000000a09067e24 */ /* 0x000fe2000f8e0205 */
[----:B------:R-:W-:-:S04]  /*05f0*/  MOV R5, UR4 ;  /* 0x0000000400057c02 */ /* 0x000fc80008000f00 */
[----:B0-----:R-:W-:Y:S02]  /*0600*/  LEA R7, R2, R5, 0x18 ;  /* 0x0000000502077211 */ /* 0x001fe400078ec0ff */
[----:B------:R-:W-:-:S03]  /*0610*/  ISETP.GE.U32.AND P0, PT, R6, R9, PT ;  /* 0x000000090600720c */ /* 0x000fc60003f06070 */
[----:B------:R-:W-:-:S05]  /*0620*/  IMAD R4, R0, 0x4, R7 ;  /* 0x0000000400047824 */ /* 0x000fca00078e0207 */
[----:B------:R0:W-:Y:S05]  /*0630*/  STS [R4], RZ ;  /* 0x000000ff04007388 */ /* 0x0001ea0000000800 */
[----:B------:R-:W-:Y:S02]  /*0640*/  @P0 IMAD.IADD R6, R6, 0x1, -R9 ;  /* 0x0000000106060824 */ /* 0x000fe400078e0a09 */
[----:B------:R-:W-:Y:S01]  /*0650*/  @P0 VIADD R3, R3, 0x1 ;  /* 0x0000000103030836 */ /* 0x000fe20000000000 */
[----:B------:R-:W-:Y:S02]  /*0660*/  BAR.SYNC.DEFER_BLOCKING 0x0 ;  /* 0x0000000000007b1d */ /* 0x000fe40000010000 */
[----:B------:R-:W-:-:S04]  /*0670*/  ISETP.GE.U32.AND P1, PT, R6, R9, PT ;  /* 0x000000090600720c */ /* 0x000fc80003f26070 */
[----:B0-----:R-:W-:Y:S09]  /*0680*/  @!P3 EXIT ;  /* 0x000000000000b94d */ /* 0x001ff20003800000 */
[----:B------:R-:W-:Y:S01]  /*0690*/  UISETP.GE.U32.AND UP0, UPT, UR10, 0x4, UPT ;  /* 0x000000040a00788c */ /* 0x000fe2000bf06070 */
[----:B------:R-:W-:Y:S01]  /*06a0*/  @P1 VIADD R3, R3, 0x1 ;  /* 0x0000000103031836 */ /* 0x000fe20000000000 */
[----:B------:R-:W-:Y:S01]  /*06b0*/  @!P2 LOP3.LUT R3, RZ, R9, RZ, 0x33, !PT ;  /* 0x00000009ff03a212 */ /* 0x000fe200078e33ff */
[----:B------:R-:W-:Y:S01]  /*06c0*/  ULOP3.LUT UR11, UR10, 0x3, URZ, 0xc0, !UPT ;  /* 0x000000030a0b7892 */ /* 0x000fe2000f8ec0ff */
[----:B------:R-:W-:-:S05]  /*06d0*/  UMOV UR4, URZ ;  /* 0x000000ff00047c82 */ /* 0x000fca0008000000 */
[----:B------:R-:W-:Y:S06]  /*06e0*/  BRA.U !UP0, `(.L_x_8) ;  /* 0x0000000908cc7547 */ /* 0x000fec000b800000 */
[----:B------:R-:W0:Y:S01]  /*06f0*/  LDCU.64 UR6, c[0x0][0x380] ;  /* 0x00007000ff0677ac */ /* 0x000e220008000a00 */
[----:B------:R-:W-:Y:S02]  /*0700*/  ULOP3.LUT UR4, UR10, 0xfffffffc, URZ, 0xc0, !UPT ;  /* 0xfffffffc0a047892 */ /* 0x000fe4000f8ec0ff */
[----:B0-----:R-:W-:-:S04]  /*0710*/  UIADD3 UR5, UP0, UPT, UR6, 0x8, URZ ;  /* 0x0000000806057890 */ /* 0x001fc8000ff1e0ff */
[----:B------:R-:W-:Y:S02]  /*0720*/  UIADD3.X UR6, UPT, UPT, URZ, UR7, URZ, UP0, !UPT ;  /* 0x00000007ff067290 */ /* 0x000fe400087fe4ff */
[----:B------:R-:W-:Y:S01]  /*0730*/  IMAD.U32 R11, RZ, RZ, UR5 ;  /* 0x00000005ff0b7e24 */ /* 0x000fe2000f8e00ff */
[----:B------:R-:W-:-:S03]  /*0740*/  UIADD3 UR7, UPT, UPT, -UR4, URZ, URZ ;  /* 0x000000ff04077290 */ /* 0x000fc6000fffe1ff */
[----:B------:R-:W-:-:S09]  /*0750*/  IMAD.U32 R12, RZ, RZ, UR6 ;  /* 0x00000006ff0c7e24 */ /* 0x000fd2000f8e00ff */
.L_x_17:
[----:B-1----:R-:W0:Y:S01]  /*0760*/  LDS R6, [R4] ;  /* 0x0000000004067984 */ /* 0x002e220000000800 */
[----:B------:R-:W-:Y:S01]  /*0770*/  MOV R5, 0x400 ;  /* 0x0000040000057802 */ /* 0x000fe20000000f00 */
[----:B------:R-:W-:Y:S01]  /*0780*/  IMAD.MOV.U32 R13, RZ, RZ, -0x1 ;  /* 0xffffffffff0d7424 */ /* 0x000fe200078e00ff */
[----:B------:R-:W-:Y:S01]  /*0790*/  VOTEU.ANY UR5, UPT, PT ;  /* 0x0000000000057886 */ /* 0x000fe200038e0100 */
[----:B------:R-:W1:Y:S01]  /*07a0*/  S2R R2, SR_CgaCtaId ;  /* 0x0000000000027919 */ /* 0x000e620000008800 */
[----:B------:R-:W-:Y:S01]  /*07b0*/  UFLO.U32 UR5, UR5 ;  /* 0x00000005000572bd */ /* 0x000fe200080e0000 */
[----:B------:R-:W-:Y:S01]  /*07c0*/  VIADD R15, R5, 0x1000 ;  /* 0x00001000050f7836 */ /* 0x000fe20000000000 */
[----:B------:R-:W-:Y:S01]  /*07d0*/  UIADD3 UR7, UPT, UPT, UR7, 0x4, URZ ;  /* 0x0000000407077890 */ /* 0x000fe2000fffe0ff */
[----:B------:R-:W2:Y:S01]  /*07e0*/  S2R R8, SR_LANEID ;  /* 0x0000000000087919 */ /* 0x000ea20000000000 */
[----:B------:R-:W-:Y:S02]  /*07f0*/  BSSY.RECONVERGENT B0, `(.L_x_9) ;  /* 0x0000021000007945 */ /* 0x000fe40003800200 */
[----:B------:R-:W-:Y:S01]  /*0800*/  UISETP.NE.AND UP0, UPT, UR7, URZ, UPT ;  /* 0x000000ff0700728c */ /* 0x000fe2000bf05270 */
[----:B-1----:R-:W-:-:S02]  /*0810*/  LEA R10, R2, R5, 0x18 ;  /* 0x00000005020a7211 */ /* 0x002fc400078ec0ff */
[----:B0-----:R-:W-:Y:S02]  /*0820*/  ISETP.GE.U32.AND P0, PT, R6, R3, PT ;  /* 0x000000030600720c */ /* 0x001fe40003f06070 */
[----:B--2---:R-:W-:-:S11]  /*0830*/  ISETP.EQ.U32.AND P1, PT, R8, UR5, PT ;  /* 0x0000000508007c0c */ /* 0x004fd6000bf22070 */
[----:B------:R-:W0:Y:S01]  /*0840*/  @!P0 LDC R7, c[0x0][0x388] ;  /* 0x0000e200ff078b82 */ /* 0x000e220000000800 */
[----:B------:R-:W-:-:S05]  /*0850*/  @!P0 VIADD R9, R5, 0x1008 ;  /* 0x0000100805098836 */ /* 0x000fca0000000000 */
[----:B------:R-:W-:Y:S01]  /*0860*/  @!P0 LEA R9, R2, R9, 0x18 ;  /* 0x0000000902098211 */ /* 0x000fe200078ec0ff */
[----:B0-----:R-:W-:-:S05]  /*0870*/  @!P0 IMAD R6, R6, R7, R0 ;  /* 0x0000000706068224 */ /* 0x001fca00078e0200 */
[----:B------:R-:W-:-:S05]  /*0880*/  @!P0 LEA R9, R6, R9, 0x2 ;  /* 0x0000000906098211 */ /* 0x000fca00078e10ff */
[----:B------:R0:W1:Y:S01]  /*0890*/  @!P0 LDS R13, [R9] ;  /* 0x00000000090d8984 */ /* 0x0000620000000800 */
[----:B------:R-:W-:Y:S02]  /*08a0*/  ISETP.NE.AND P0, PT, R0, RZ, PT ;  /* 0x000000ff0000720c */ /* 0x000fe40003f05270 */
[----:B0-----:R-:W-:-:S11]  /*08b0*/  LEA R9, R2, R15, 0x18 ;  /* 0x0000000f02097211 */ /* 0x001fd600078ec0ff */
[----:B------:R-:W-:Y:S01]  /*08c0*/  @!P0 IMAD.MOV.U32 R6, RZ, RZ, -0x1 ;  /* 0xffffffffff068424 */ /* 0x000fe200078e00ff */
[----:B------:R-:W-:-:S03]  /*08d0*/  @!P0 LEA R17, R2, R5, 0x18 ;  /* 0x0000000502118211 */ /* 0x000fc600078ec0ff */
[----:B------:R-:W-:-:S05]  /*08e0*/  IMAD.MOV.U32 R7, RZ, RZ, R6 ;  /* 0x000000ffff077224 */ /* 0x000fca00078e0006 */
[----:B------:R-:W-:Y:S01]  /*08f0*/  @!P0 STS.64 [R17+0x1000], R6 ;  /* 0x0010000611008388 */ /* 0x000fe20000000a00 */
[----:B-1----:R-:W-:-:S13]  /*0900*/  CREDUX.MIN UR6, R13 ;  /* 0x000000000d0672cc */ /* 0x002fda0000008000 */
[----:B------:R-:W-:Y:S01]  /*0910*/  IMAD.U32 R16, RZ, RZ, UR6 ;  /* 0x00000006ff107e24 */ /* 0x000fe2000f8e00ff */
[----:B------:R-:W-:Y:S06]  /*0920*/  BAR.SYNC.DEFER_BLOCKING 0x0 ;  /* 0x0000000000007b1d */ /* 0x000fec0000010000 */
[----:B------:R-:W-:Y:S02]  /*0930*/  @P1 ATOMS.MIN RZ, [R9], R16 ;  /* 0x0000001009ff138c */ /* 0x000fe40000800000 */
[----:B------:R-:W-:Y:S06]  /*0940*/  BAR.SYNC.DEFER_BLOCKING 0x0 ;  /* 0x0000000000007b1d */ /* 0x000fec0000010000 */
[----:B------:R-:W0:Y:S02]  /*0950*/  LDS R14, [R10+0x1000] ;  /* 0x001000000a0e7984 */ /* 0x000e240000000800 */
[----:B0-----:R-:W-:-:S13]  /*0960*/  ISETP.NE.AND P1, PT, R14, R13, PT ;  /* 0x0000000d0e00720c */ /* 0x001fda0003f25270 */
[----:B------:R-:W-:Y:S05]  /*0970*/  @P1 BRA `(.L_x_10) ;  /* 0x0000000000201947 */ /* 0x000fea0003800000 */
[----:B------:R-:W-:Y:S01]  /*0980*/  VOTEU.ANY UR5, UPT, PT ;  /* 0x0000000000057886 */ /* 0x000fe200038e0100 */
[----:B------:R-:W-:Y:S01]  /*0990*/  CREDUX.MIN UR6, R0 ;  /* 0x00000000000672cc */ /* 0x000fe20000008000 */
[----:B------:R-:W-:Y:S01]  /*09a0*/  UFLO.U32 UR5, UR5 ;  /* 0x00000005000572bd */ /* 0x000fe200080e0000 */
[----:B------:R-:W-:-:S05]  /*09b0*/  VIADD R7, R5, 0x1004 ;  /* 0x0000100405077836 */ /* 0x000fca0000000000 */
[----:B------:R-:W-:Y:S02]  /*09c0*/  ISETP.EQ.U32.AND P1, PT, R8, UR5, PT ;  /* 0x0000000508007c0c */ /* 0x000fe4000bf22070 */
[----:B------:R-:W-:-:S04]  /*09d0*/  LEA R7, R2, R7, 0x18 ;  /* 0x0000000702077211 */ /* 0x000fc800078ec0ff */
[----:B------:R-:W-:-:S07]  /*09e0*/  IMAD.U32 R6, RZ, RZ, UR6 ;  /* 0x00000006ff067e24 */ /* 0x000fce000f8e00ff */
[----:B------:R0:W-:Y:S02]  /*09f0*/  @P1 ATOMS.MIN RZ, [R7], R6 ;  /* 0x0000000607ff138c */ /* 0x0001e40000800000 */
.L_x_10:
[----:B------:R-:W-:Y:S05]  /*0a00*/  BSYNC.RECONVERGENT B0 ;  /* 0x0000000000007941 */ /* 0x000fea0003800200 */
.L_x_9:
[----:B------:R-:W-:Y:S01]  /*0a10*/  BAR.SYNC.DEFER_BLOCKING 0x0 ;  /* 0x0000000000007b1d */ /* 0x000fe20000010000 */
[----:B------:R-:W-:Y:S01]  /*0a20*/  MOV R17, 0xffffffff ;  /* 0xffffffff00117802 */ /* 0x000fe20000000f00 */
[----:B------:R-:W-:-:S04]  /*0a30*/  @!P0 IMAD.MOV.U32 R14, RZ, RZ, -0x1 ;  /* 0xffffffffff0e8424 */ /* 0x000fc800078e00ff */
[----:B------:R-:W-:Y:S01]  /*0a40*/  IMAD.MOV.U32 R15, RZ, RZ, R14 ;  /* 0x000000ffff0f7224 */ /* 0x000fe200078e000e */
[----:B------:R-:W-:Y:S01]  /*0a50*/  VOTEU.ANY UR5, UPT, PT ;  /* 0x0000000000057886 */ /* 0x000fe200038e0100 */
[----:B------:R-:W-:Y:S01]  /*0a60*/  BSSY.RECONVERGENT B0, `(.L_x_11) ;  /* 0x0000023000007945 */ /* 0x000fe20003800200 */
[----:B------:R-:W-:Y:S01]  /*0a70*/  UFLO.U32 UR5, UR5 ;  /* 0x00000005000572bd */ /* 0x000fe200080e0000 */
[----:B0-----:R-:W0:Y:S04]  /*0a80*/  LDS R7, [R10+0x1004] ;  /* 0x001004000a077984 */ /* 0x001e280000000800 */
[----:B------:R-:W1:Y:S01]  /*0a90*/  LDS R19, [R4] ;  /* 0x0000000004137984 */ /* 0x000e620000000800 */
[----:B0-----:R-:W-:-:S13]  /*0aa0*/  ISETP.NE.AND P1, PT, R0, R7, PT ;  /* 0x000000070000720c */ /* 0x001fda0003f25270 */
[----:B-1----:R-:W-:-:S05]  /*0ab0*/  @!P1 VIADD R19, R19, 0x1 ;  /* 0x0000000113139836 */ /* 0x002fca0000000000 */
[----:B------:R-:W-:Y:S01]  /*0ac0*/  ISETP.GE.U32.AND P2, PT, R19, R3, PT ;  /* 0x000000031300720c */ /* 0x000fe20003f46070 */
[----:B------:R-:W-:-:S12]  /*0ad0*/  @!P1 STS [R4], R19 ;  /* 0x0000001304009388 */ /* 0x000fd80000000800 */
[----:B------:R-:W0:Y:S01]  /*0ae0*/  @!P2 LDC R6, c[0x0][0x388] ;  /* 0x0000e200ff06ab82 */ /* 0x000e220000000800 */
[----:B------:R-:W-:-:S05]  /*0af0*/  @!P2 VIADD R7, R5, 0x1008 ;  /* 0x000010080507a836 */ /* 0x000fca0000000000 */
[----:B------:R-:W-:Y:S01]  /*0b00*/  @!P2 LEA R7, R2, R7, 0x18 ;  /* 0x000000070207a211 */ /* 0x000fe200078ec0ff */
[----:B0-----:R-:W-:-:S04]  /*0b10*/  @!P2 IMAD R6, R19, R6, R0 ;  /* 0x000000061306a224 */ /* 0x001fc800078e0200 */
[----:B------:R-:W-:Y:S02]  /*0b20*/  @!P2 IMAD R6, R6, 0x4, R7 ;  /* 0x000000040606a824 */ /* 0x000fe400078e0207 */
[----:B------:R-:W-:-:S03]  /*0b30*/  IMAD.MOV.U32 R7, RZ, RZ, R12 ;  /* 0x000000ffff077224 */ /* 0x000fc600078e000c */
[----:B------:R0:W1:Y:S01]  /*0b40*/  @!P2 LDS R17, [R6] ;  /* 0x000000000611a984 */ /* 0x0000620000000800 */
[----:B------:R-:W-:-:S03]  /*0b50*/  ISETP.EQ.U32.AND P2, PT, R8, UR5, PT ;  /* 0x0000000508007c0c */ /* 0x000fc6000bf42070 */
[----:B------:R-:W-:Y:S01]  /*0b60*/  @!P0 STS.64 [R10+0x1000], R14 ;  /* 0x0010000e0a008388 */ /* 0x000fe20000000a00 */
[----:B0-----:R-:W-:-:S05]  /*0b70*/  IMAD.MOV.U32 R6, RZ, RZ, R11 ;  /* 0x000000ffff067224 */ /* 0x001fca00078e000b */
[----:B------:R-:W-:Y:S01]  /*0b80*/  @!P1 STG.E desc[UR8][R6.64+-0x8], R13 ;  /* 0xfffff80d06009986 */ /* 0x000fe2000c101908 */
        /* <DEDUP_REMOVED lines=14> */
[----:B------:R-:W-:-:S07]  /*0c70*/  MOV R11, UR6 ;  /* 0x00000006000b7c02 */ /* 0x000fce0008000f00 */
[----:B------:R0:W-:Y:S02]  /*0c80*/  @P1 ATOMS.MIN RZ, [R12], R11 ;  /* 0x0000000b0cff138c */ /* 0x0001e40000800000 */
.L_x_12:
[----:B------:R-:W-:Y:S05]  /*0c90*/  BSYNC.RECONVERGENT B0 ;  /* 0x0000000000007941 */ /* 0x000fea0003800200 */
.L_x_11:
[----:B------:R-:W-:Y:S01]  /*0ca0*/  BAR.SYNC.DEFER_BLOCKING 0x0 ;  /* 0x0000000000007b1d */ /* 0x000fe20000010000 */
        /* <DEDUP_REMOVED lines=8> */
[----:B-1----:R-:W-:Y:S01]  /*0d30*/  @!P1 VIADD R13, R13, 0x1 ;  /* 0x000000010d0d9836 */ /* 0x002fe20000000000 */
[----:B------:R-:W-:Y:S04]  /*0d40*/  @!P1 STG.E desc[UR8][R6.64+-0x4], R17 ;  /* 0xfffffc1106009986 */ /* 0x000fe8000c101908 */
[----:B------:R-:W-:Y:S01]  /*0d50*/  ISETP.GE.U32.AND P2, PT, R13, R3, PT ;  /* 0x000000030d00720c */ /* 0x000fe20003f46070 */
[----:B------:R-:W-:-:S12]  /*0d60*/  @!P1 STS [R4], R13 ;  /* 0x0000000d04009388 */ /* 0x000fd80000000800 */
[----:B------:R-:W0:Y:S01]  /*0d70*/  @!P2 LDC R12, c[0x0][0x388] ;  /* 0x0000e200ff0cab82 */ /* 0x000e220000000800 */
[----:B------:R-:W-:-:S05]  /*0d80*/  @!P2 VIADD R11, R5, 0x1008 ;  /* 0x00001008050ba836 */ /* 0x000fca0000000000 */
[----:B------:R-:W-:Y:S01]  /*0d90*/  @!P2 LEA R15, R2, R11, 0x18 ;  /* 0x0000000b020fa211 */ /* 0x000fe200078ec0ff */
[----:B------:R-:W-:Y:S02]  /*0da0*/  IMAD.MOV.U32 R11, RZ, RZ, -0x1 ;  /* 0xffffffffff0b7424 */ /* 0x000fe400078e00ff */
[----:B0-----:R-:W-:-:S04]  /*0db0*/  @!P2 IMAD R12, R13, R12, R0 ;  /* 0x0000000c0d0ca224 */ /* 0x001fc800078e0200 */
[----:B------:R-:W-:-:S05]  /*0dc0*/  @!P2 IMAD R12, R12, 0x4, R15 ;  /* 0x000000040c0ca824 */ /* 0x000fca00078e020f */
[----:B------:R-:W0:Y:S01]  /*0dd0*/  @!P2 LDS R11, [R12] ;  /* 0x000000000c0ba984 */ /* 0x000e220000000800 */
[----:B------:R-:W-:-:S03]  /*0de0*/  ISETP.EQ.U32.AND P2, PT, R8, UR5, PT ;  /* 0x0000000508007c0c */ /* 0x000fc6000bf42070 */
[----:B------:R-:W-:Y:S01]  /*0df0*/  @!P0 STS.64 [R10+0x1000], R18 ;  /* 0x001000120a008388 */ /* 0x000fe20000000a00 */
[----:B0-----:R-:W-:-:S13]  /*0e00*/  CREDUX.MIN UR6, R11 ;  /* 0x000000000b0672cc */ /* 0x001fda0000008000 */
        /* <DEDUP_REMOVED lines=10> */
[----:B------:R-:W-:-:S04]  /*0eb0*/  IADD3 R13, PT, PT, R5, 0x1004, RZ ;  /* 0x00001004050d7810 */ /* 0x000fc80007ffe0ff */
[----:B------:R-:W-:Y:S02]  /*0ec0*/  LEA R13, R2, R13, 0x18 ;  /* 0x0000000d020d7211 */ /* 0x000fe400078ec0ff */
[----:B------:R-:W-:-:S05]  /*0ed0*/  ISETP.EQ.U32.AND P1, PT, R8, UR5, PT ;  /* 0x0000000508007c0c */ /* 0x000fca000bf22070 */
[----:B------:R-:W-:-:S08]  /*0ee0*/  IMAD.U32 R12, RZ, RZ, UR6 ;  /* 0x00000006ff0c7e24 */ /* 0x000fd0000f8e00ff */
[----:B------:R0:W-:Y:S02]  /*0ef0*/  @P1 ATOMS.MIN RZ, [R13], R12 ;  /* 0x0000000c0dff138c */ /* 0x0001e40000800000 */
.L_x_14:
[----:B------:R-:W-:Y:S05]  /*0f00*/  BSYNC.RECONVERGENT B0 ;  /* 0x0000000000007941 */ /* 0x000fea0003800200 */
.L_x_13:
[----:B------:R-:W-:Y:S01]  /*0f10*/  BAR.SYNC.DEFER_BLOCKING 0x0 ;  /* 0x0000000000007b1d */ /* 0x000fe20000010000 */
[----:B------:R-:W-:-:S05]  /*0f20*/  @!P0 IMAD.MOV.U32 R16, RZ, RZ, -0x1 ;  /* 0xffffffffff108424 */ /* 0x000fca00078e00ff */
        /* <DEDUP_REMOVED lines=15> */
[----:B------:R-:W-:Y:S02]  /*1020*/  @!P2 IMAD R12, R12, 0x4, R17 ;  /* 0x000000040c0ca824 */ /* 0x000fe400078e0211 */
[----:B------:R-:W-:-:S03]  /*1030*/  IMAD.MOV.U32 R17, RZ, RZ, R16 ;  /* 0x000000ffff117224 */ /* 0x000fc600078e0010 */
[----:B------:R-:W0:Y:S01]  /*1040*/  @!P2 LDS R13, [R12] ;  /* 0x000000000c0da984 */ /* 0x000e220000000800 */
[----:B------:R-:W-:-:S03]  /*1050*/  ISETP.EQ.U32.AND P2, PT, R8, UR5, PT ;  /* 0x0000000508007c0c */ /* 0x000fc6000bf42070 */
[----:B------:R-:W-:Y:S01]  /*1060*/  @!P0 STS.64 [R10+0x1000], R16 ;  /* 0x001000100a008388 */ /* 0x000fe20000000a00 */
[----:B0-----:R-:W-:-:S13]  /*1070*/  CREDUX.MIN UR6, R13 ;  /* 0x000000000d0672cc */ /* 0x001fda0000008000 */
[----:B------:R-:W-:Y:S01]  /*1080*/  MOV R14, UR6 ;  /* 0x00000006000e7c02 */ /* 0x000fe20008000f00 */
        /* <DEDUP_REMOVED lines=14> */
.L_x_16:
[----:B------:R-:W-:Y:S05]  /*1170*/  BSYNC.RECONVERGENT B0 ;  /* 0x0000000000007941 */ /* 0x000fea0003800200 */
.L_x_15:
[----:B------:R-:W-:Y:S06]  /*1180*/  BAR.SYNC.DEFER_BLOCKING 0x0 ;  /* 0x0000000000007b1d */ /* 0x000fec0000010000 */
[----:B0-----:R-:W0:Y:S02]  /*1190*/  LDS R9, [R10+0x1004] ;  /* 0x001004000a097984 */ /* 0x001e240000000800 */
[----:B0-----:R-:W-:-:S13]  /*11a0*/  ISETP.NE.AND P0, PT, R0, R9, PT ;  /* 0x000000090000720c */ /* 0x001fda0003f05270 */
[----:B------:R-:W0:Y:S04]  /*11b0*/  @!P0 LDS R8, [R4] ;  /* 0x0000000004088984 */ /* 0x000e280000000800 */
[----:B------:R1:W-:Y:S01]  /*11c0*/  @!P0 STG.E desc[UR8][R6.64+0x4], R13 ;  /* 0x0000040d06008986 */ /* 0x0003e2000c101908 */
[----:B0-----:R-:W-:-:S05]  /*11d0*/  @!P0 VIADD R9, R8, 0x1 ;  /* 0x0000000108098836 */ /* 0x001fca0000000000 */
[----:B------:R1:W-:Y:S01]  /*11e0*/  @!P0 STS [R4], R9 ;  /* 0x0000000904008388 */ /* 0x0003e20000000800 */
[----:B------:R-:W-:-:S05]  /*11f0*/  IADD3 R11, P0, PT, R6, 0x10, RZ ;  /* 0x00000010060b7810 */ /* 0x000fca0007f1e0ff */
[----:B------:R-:W-:Y:S01]  /*1200*/  IMAD.X R12, RZ, RZ, R7, P0 ;  /* 0x000000ffff0c7224 */ /* 0x000fe200000e0607 */
[----:B------:R-:W-:Y:S07]  /*1210*/  BRA.U UP0, `(.L_x_17) ;  /* 0xfffffff500507547 */ /* 0x000fee000b83ffff */
.L_x_8:
[----:B------:R-:W-:-:S13]  /*1220*/  ISETP.NE.AND P0, PT, RZ, UR11, PT ;  /* 0x0000000bff007c0c */ /* 0x000fda000bf05270 */
[----:B------:R-:W-:Y:S05]  /*1230*/  @!P0 EXIT ;  /* 0x000000000000894d */ /* 0x000fea0003800000 */
[----:B------:R-:W0:Y:S01]  /*1240*/  LDCU.64 UR6, c[0x0][0x380] ;  /* 0x00007000ff0677ac */ /* 0x000e220008000a00 */
[----:B------:R-:W-:Y:S01]  /*1250*/  VIADD R5, R5, 0x1008 ;  /* 0x0000100805057836 */ /* 0x000fe20000000000 */
[----:B------:R-:W-:-:S04]  /*1260*/  UIADD3 UR10, UPT, UPT, -UR11, URZ, URZ ;  /* 0x000000ff0b0a7290 */ /* 0x000fc8000fffe1ff */
[----:B------:R-:W-:Y:S01]  /*1270*/  LEA R11, R2, R5, 0x18 ;  /* 0x00000005020b7211 */ /* 0x000fe200078ec0ff */
[----:B0-----:R-:W-:-:S12]  /*1280*/  UIMAD.WIDE.U32 UR6, UR4, 0x4, UR6 ;  /* 0x00000004040678a5 */ /* 0x001fd8000f8e0006 */
.L_x_20:
[----:B------:R-:W0:Y:S01]  /*1290*/  LDS R2, [R4] ;  /* 0x0000000004027984 */ /* 0x000e220000000800 */
[----:B--2---:R-:W2:Y:S01]  /*12a0*/  S2UR UR12, SR_CgaCtaId ;  /* 0x00000000000c79c3 */ /* 0x004ea20000008800 */
[----:B------:R-:W-:Y:S01]  /*12b0*/  ISETP.NE.AND P1, PT, R0, RZ, PT ;  /* 0x000000ff0000720c */ /* 0x000fe20003f25270 */
[----:B------:R-:W-:Y:S01]  /*12c0*/  UMOV UR11, 0x400 ;  /* 0x00000400000b7882 */ /* 0x000fe20000000000 */
[----:B-1----:R-:W1:Y:S01]  /*12d0*/  S2R R7, SR_LANEID ;  /* 0x0000000000077919 */ /* 0x002e620000000000 */
[----:B------:R-:W-:Y:S01]  /*12e0*/  VOTEU.ANY UR4, UPT, PT ;  /* 0x0000000000047886 */ /* 0x000fe200038e0100 */
[----:B------:R-:W-:Y:S01]  /*12f0*/  UIADD3 UR5, UPT, UPT, UR11, 0x1000, URZ ;  /* 0x000010000b057890 */ /* 0x000fe2000fffe0ff */
[----:B------:R-:W-:Y:S01]  /*1300*/  BSSY.RECONVERGENT B0, `(.L_x_18) ;  /* 0x0000020000007945 */ /* 0x000fe20003800200 */
[----:B------:R-:W-:Y:S02]  /*1310*/  UFLO.U32 UR4, UR4 ;  /* 0x00000004000472bd */ /* 0x000fe400080e0000 */
[----:B------:R-:W-:-:S04]  /*1320*/  UIADD3 UR10, UPT, UPT, UR10, 0x1, URZ ;  /* 0x000000010a0a7890 */ /* 0x000fc8000fffe0ff */
[----:B------:R-:W-:Y:S01]  /*1330*/  UISETP.NE.AND UP1, UPT, UR10, URZ, UPT ;  /* 0x000000ff0a00728c */ /* 0x000fe2000bf25270 */
[----:B------:R-:W-:-:S05]  /*1340*/  @!P1 MOV R8, 0xffffffff ;  /* 0xffffffff00089802 */ /* 0x000fca0000000f00 */
[----:B------:R-:W-:Y:S01]  /*1350*/  IMAD.MOV.U32 R9, RZ, RZ, R8 ;  /* 0x000000ffff097224 */ /* 0x000fe200078e0008 */
[----:B--2---:R-:W-:Y:S02]  /*1360*/  ULEA UR13, UR12, UR11, 0x18 ;  /* 0x0000000b0c0d7291 */ /* 0x004fe4000f8ec0ff */
[----:B------:R-:W-:Y:S01]  /*1370*/  ULEA UR5, UR12, UR5, 0x18 ;  /* 0x000000050c057291 */ /* 0x000fe2000f8ec0ff */
[----:B0-----:R-:W-:-:S13]  /*1380*/  ISETP.GE.U32.AND P0, PT, R2, R3, PT ;  /* 0x000000030200720c */ /* 0x001fda0003f06070 */
[----:B------:R-:W0:Y:S02]  /*1390*/  @!P0 LDC R5, c[0x0][0x388] ;  /* 0x0000e200ff058b82 */ /* 0x000e240000000800 */
[----:B0-----:R-:W-:Y:S02]  /*13a0*/  @!P0 IMAD R2, R2, R5, R0 ;  /* 0x0000000502028224 */ /* 0x001fe400078e0200 */
[----:B------:R-:W-:Y:S02]  /*13b0*/  IMAD.MOV.U32 R5, RZ, RZ, -0x1 ;  /* 0xffffffffff057424 */ /* 0x000fe400078e00ff */
[----:B------:R-:W-:-:S05]  /*13c0*/  @!P0 IMAD R2, R2, 0x4, R11 ;  /* 0x0000000402028824 */ /* 0x000fca00078e020b */
[----:B------:R-:W0:Y:S01]  /*13d0*/  @!P0 LDS R5, [R2] ;  /* 0x0000000002058984 */ /* 0x000e220000000800 */
[----:B-1----:R-:W-:-:S03]  /*13e0*/  ISETP.EQ.U32.AND P0, PT, R7, UR4, PT ;  /* 0x0000000407007c0c */ /* 0x002fc6000bf02070 */
[----:B------:R-:W-:Y:S01]  /*13f0*/  @!P1 STS.64 [UR13+0x1000], R8 ;  /* 0x00100008ff009988 */ /* 0x000fe20008000a0d */
[----:B0-----:R-:W-:-:S13]  /*1400*/  CREDUX.MIN UR14, R5 ;  /* 0x00000000050e72cc */ /* 0x001fda0000008000 */
[----:B------:R-:W-:Y:S01]  /*1410*/  IMAD.U32 R6, RZ, RZ, UR14 ;  /* 0x0000000eff067e24 */ /* 0x000fe2000f8e00ff */
[----:B------:R-:W-:Y:S06]  /*1420*/  BAR.SYNC.DEFER_BLOCKING 0x0 ;  /* 0x0000000000007b1d */ /* 0x000fec0000010000 */
[----:B------:R-:W-:Y:S02]  /*1430*/  @P0 ATOMS.MIN RZ, [UR5], R6 ;  /* 0x00000006ffff098c */ /* 0x000fe40008800005 */
[----:B------:R-:W-:Y:S06]  /*1440*/  BAR.SYNC.DEFER_BLOCKING 0x0 ;  /* 0x0000000000007b1d */ /* 0x000fec0000010000 */
[----:B------:R-:W0:Y:S02]  /*1450*/  LDS R2, [UR13+0x1000] ;  /* 0x0010000dff027984 */ /* 0x000e240008000800 */
[----:B0-----:R-:W-:-:S13]  /*1460*/  ISETP.NE.AND P0, PT, R2, R5, PT ;  /* 0x000000050200720c */ /* 0x001fda0003f05270 */
[----:B------:R-:W-:Y:S05]  /*1470*/  @P0 BRA `(.L_x_19) ;  /* 0x0000000000200947 */ /* 0x000fea0003800000 */
[----:B------:R-:W-:Y:S01]  /*1480*/  VOTEU.ANY UR4, UPT, PT ;  /* 0x0000000000047886 */ /* 0x000fe200038e0100 */
[----:B------:R-:W-:Y:S01]  /*1490*/  CREDUX.MIN UR14, R0 ;  /* 0x00000000000e72cc */ /* 0x000fe20000008000 */
[----:B------:R-:W-:Y:S02]  /*14a0*/  UFLO.U32 UR4, UR4 ;  /* 0x00000004000472bd */ /* 0x000fe400080e0000 */
[----:B------:R-:W-:-:S04]  /*14b0*/  UIADD3 UR5, UPT, UPT, UR11, 0x1004, URZ ;  /* 0x000010040b057890 */ /* 0x000fc8000fffe0ff */
[----:B------:R-:W-:Y:S01]  /*14c0*/  ISETP.EQ.U32.AND P0, PT, R7, UR4, PT ;  /* 0x0000000407007c0c */ /* 0x000fe2000bf02070 */
[----:B------:R-:W-:-:S05]  /*14d0*/  ULEA UR5, UR12, UR5, 0x18 ;  /* 0x000000050c057291 */ /* 0x000fca000f8ec0ff */
[----:B------:R-:W-:-:S07]  /*14e0*/  IMAD.U32 R2, RZ, RZ, UR14 ;  /* 0x0000000eff027e24 */ /* 0x000fce000f8e00ff */
[----:B------:R0:W-:Y:S02]  /*14f0*/  @P0 ATOMS.MIN RZ, [UR5], R2 ;  /* 0x00000002ffff098c */ /* 0x0001e40008800005 */
.L_x_19:
[----:B------:R-:W-:Y:S05]  /*1500*/  BSYNC.RECONVERGENT B0 ;  /* 0x0000000000007941 */ /* 0x000fea0003800200 */
.L_x_18:
[----:B------:R-:W-:Y:S01]  /*1510*/  BAR.SYNC.DEFER_BLOCKING 0x0 ;  /* 0x0000000000007b1d */ /* 0x000fe20000010000 */
[----:B------:R-:W-:Y:S01]  /*1520*/  IMAD.U32 R6, RZ, RZ, UR6 ;  /* 0x00000006ff067e24 */ /* 0x000fe2000f8e00ff */
[----:B------:R-:W-:-:S04]  /*1530*/  UIADD3 UR6, UP0, UPT, UR6, 0x4, URZ ;  /* 0x0000000406067890 */ /* 0x000fc8000ff1e0ff */
[----:B------:R-:W1:Y:S02]  /*1540*/  LDS R7, [UR13+0x1004] ;  /* 0x0010040dff077984 */ /* 0x000e640008000800 */
[----:B-1----:R-:W-:Y:S01]  /*1550*/  ISETP.NE.AND P0, PT, R0, R7, PT ;  /* 0x000000070000720c */ /* 0x002fe20003f05270 */
[----:B------:R-:W-:Y:S01]  /*1560*/  IMAD.U32 R7, RZ, RZ, UR7 ;  /* 0x00000007ff077e24 */ /* 0x000fe2000f8e00ff */
[----:B------:R-:W-:-:S11]  /*1570*/  UIADD3.X UR7, UPT, UPT, URZ, UR7, URZ, UP0, !UPT ;  /* 0x00000007ff077290 */ /* 0x000fd600087fe4ff */
[----:B0-----:R-:W0:Y:S04]  /*1580*/  @!P0 LDS R2, [R4] ;  /* 0x0000000004028984 */ /* 0x001e280000000800 */
[----:B------:R2:W-:Y:S01]  /*1590*/  @!P0 STG.E desc[UR8][R6.64], R5 ;  /* 0x0000000506008986 */ /* 0x0005e2000c101908 */
[----:B0-----:R-:W-:-:S05]  /*15a0*/  @!P0 VIADD R9, R2, 0x1 ;  /* 0x0000000102098836 */ /* 0x001fca0000000000 */
[----:B------:R2:W-:Y:S01]  /*15b0*/  @!P0 STS [R4], R9 ;  /* 0x0000000904008388 */ /* 0x0005e20000000800 */
[----:B------:R-:W-:Y:S05]  /*15c0*/  BRA.U UP1, `(.L_x_20) ;  /* 0xfffffffd01307547 */ /* 0x000fea000b83ffff */
[----:B------:R-:W-:Y:S05]  /*15d0*/  EXIT ;  /* 0x000000000000794d */ /* 0x000fea0003800000 */
.L_x_21:
[----:B------:R-:W-:-:S00]  /*15e0*/  BRA `(.L_x_21) ;  /* 0xfffffffc00fc7947 */ /* 0x000fc0000383ffff */
[----:B------:R-:W-:-:S00]  /*15f0*/  NOP ;  /* 0x0000000000007918 */ /* 0x000fc00000000000 */
        /* <DEDUP_REMOVED lines=8> */
.L_x_22:


//--------------------- .nv.shared._Z4sortPjjj    --------------------------
	.section	.nv.shared._Z4sortPjjj,"aw",@nobits
	.sectionflags	@""
	.align	4
.nv.shared._Z4sortPjjj:
	.zero		5176


//--------------------- .nv.shared.reserved.0     --------------------------
	.section	.nv.shared.reserved.0,"aw",@nobits
	.weak		__nv_reservedSMEM_offset_0_alias
	.size		__nv_reservedSMEM_offset_0_alias, 0, 64
	.other		__nv_reservedSMEM_offset_0_alias,@"STO_CUDA_RESERVED_SHARED STV_DEFAULT"
__nv_reservedSMEM_offset_0_alias:
	.zero		0
	.zero		64


//--------------------- .nv.constant0._Z4sortPjjj --------------------------
	.section	.nv.constant0._Z4sortPjjj,"a",@progbits
	.sectionflags	@""
	.align	4
.nv.constant0._Z4sortPjjj:
	.zero		912


//--------------------- SYMBOLS --------------------------

	.type		.nv.reservedSmem.offset0,@object
	.size		.nv.reservedSmem.offset0,0x4
	.type		.nv.reservedSmem.cap,@object
	.size		.nv.reservedSmem.cap,0x4
